//
// Generated by NVIDIA NVVM Compiler
//
// Compiler Build ID: CL-36424714
// Cuda compilation tools, release 13.0, V13.0.88
// Based on NVVM 20.0.0
//

.version 9.0
.target sm_100
.address_size 64

	// .globl	filter_passthrough_kernel

.visible .entry filter_passthrough_kernel(
	.param .u64 .ptr .align 1 filter_passthrough_kernel_param_0,
	.param .u64 .ptr .align 1 filter_passthrough_kernel_param_1,
	.param .u64 .ptr .align 1 filter_passthrough_kernel_param_2,
	.param .f32 filter_passthrough_kernel_param_3
)
{
	.reg .pred 	%p<4>;
	.reg .b32 	%r<8>;
	.reg .b32 	%f<5>;
	.reg .b64 	%rd<13>;

	ld.param.u64 	%rd6, [filter_passthrough_kernel_param_0];
	ld.param.u64 	%rd4, [filter_passthrough_kernel_param_1];
	ld.param.u64 	%rd5, [filter_passthrough_kernel_param_2];
	ld.param.f32 	%f1, [filter_passthrough_kernel_param_3];
	cvta.to.global.u64 	%rd7, %rd6;
	mov.u32 	%r2, %ctaid.x;
	mov.u32 	%r3, %ntid.x;
	mov.u32 	%r4, %tid.x;
	mad.lo.s32 	%r1, %r2, %r3, %r4;
	mul.wide.s32 	%rd8, %r1, 4;
	add.s64 	%rd1, %rd7, %rd8;
	ld.global.f32 	%f2, [%rd1];
	setp.leu.f32 	%p1, %f2, %f1;
	@%p1 bra 	$L__BB0_2;
	mov.b32 	%r5, -1082130432;
	st.global.u32 	[%rd1], %r5;
$L__BB0_2:
	cvta.to.global.u64 	%rd9, %rd4;
	add.s64 	%rd2, %rd9, %rd8;
	ld.global.f32 	%f3, [%rd2];
	setp.leu.f32 	%p2, %f3, %f1;
	@%p2 bra 	$L__BB0_4;
	mov.b32 	%r6, -1082130432;
	st.global.u32 	[%rd2], %r6;
$L__BB0_4:
	cvta.to.global.u64 	%rd11, %rd5;
	add.s64 	%rd3, %rd11, %rd8;
	ld.global.f32 	%f4, [%rd3];
	setp.leu.f32 	%p3, %f4, %f1;
	@%p3 bra 	$L__BB0_6;
	mov.b32 	%r7, -1082130432;
	st.global.u32 	[%rd3], %r7;
$L__BB0_6:
	ret;

}


// ===== COMPILED SASS (sm_100) =====

	.target	sm_100

	.elftype	@"ET_EXEC"


//--------------------- .note.nv.tkinfo           --------------------------
	.section	.note.nv.tkinfo,"",@"SHT_NOTE"
	.sectionflags	@"SHF_NOTE_NV_TKINFO"
	.tkinfo
        /*0018*/ 	.word	0x00000002
        /*0030*/ 	.string	""
        /*0030*/ 	.string	"ptxas"
        /*0030*/ 	.string	"Cuda compilation tools, release 13.0, V13.0.88"
        /*0030*/ 	.string	"Build cuda_13.0.r13.0/compiler.36424714_0"
        /*0030*/ 	.string	"-arch sm_100 -m 64 "



//--------------------- .note.nv.cuinfo           --------------------------
	.section	.note.nv.cuinfo,"",@"SHT_NOTE"
	.sectionflags	@"SHF_NOTE_NV_CUINFO"
        /*0018*/ 	.short	0x0002
        /*001a*/ 	.short	0x0064
        /*001c*/ 	.short	0x0082
	.zero		2


//--------------------- .nv.info                  --------------------------
	.section	.nv.info,"",@"SHT_CUDA_INFO"
	.align	4


	//----- nvinfo : EIATTR_REGCOUNT
	.align		4
        /*0000*/ 	.byte	0x04, 0x2f
        /*0002*/ 	.short	(.L_1 - .L_0)
	.align		4
.L_0:
        /*0004*/ 	.word	index@(filter_passthrough_kernel)
        /*0008*/ 	.word	0x00000010


	//----- nvinfo : EIATTR_FRAME_SIZE
	.align		4
.L_1:
        /*000c*/ 	.byte	0x04, 0x11
        /*000e*/ 	.short	(.L_3 - .L_2)
	.align		4
.L_2:
        /*0010*/ 	.word	index@(filter_passthrough_kernel)
        /*0014*/ 	.word	0x00000000


	//----- nvinfo : EIATTR_MIN_STACK_SIZE
	.align		4
.L_3:
        /*0018*/ 	.byte	0x04, 0x12
        /*001a*/ 	.short	(.L_5 - .L_4)
	.align		4
.L_4:
        /*001c*/ 	.word	index@(filter_passthrough_kernel)
        /*0020*/ 	.word	0x00000000
.L_5:


//--------------------- .nv.compat                --------------------------
	.section	.nv.compat,"",@"SHT_CUDA_COMPAT_INFO"
	.align	4
        /*0000*/ 	.byte	0x02, 0x09, 0x00, 0x00, 0x02, 0x02, 0x01, 0x00, 0x02, 0x05, 0x05, 0x00, 0x03, 0x07, 0x01, 0x01
        /*0010*/ 	.byte	0x02, 0x03, 0x00, 0x00, 0x02, 0x06, 0x01, 0x00, 0x04, 0x0b, 0x08, 0x00, 0x09, 0x00, 0x00, 0x00
        /*0020*/ 	.byte	0x00, 0x00, 0x00, 0x00


//--------------------- .nv.info.filter_passthrough_kernel --------------------------
	.section	.nv.info.filter_passthrough_kernel,"",@"SHT_CUDA_INFO"
	.sectionflags	@""
	.align	4


	//----- nvinfo : EIATTR_CUDA_API_VERSION
	.align		4
        /*0000*/ 	.byte	0x04, 0x37
        /*0002*/ 	.short	(.L_7 - .L_6)
.L_6:
        /*0004*/ 	.word	0x00000082


	//----- nvinfo : EIATTR_KPARAM_INFO
	.align		4
.L_7:
        /*0008*/ 	.byte	0x04, 0x17
        /*000a*/ 	.short	(.L_9 - .L_8)
.L_8:
        /*000c*/ 	.word	0x00000000
        /*0010*/ 	.short	0x0003
        /*0012*/ 	.short	0x0018
        /*0014*/ 	.byte	0x00, 0xf0, 0x11, 0x00


	//----- nvinfo : EIATTR_KPARAM_INFO
	.align		4
.L_9:
        /*0018*/ 	.byte	0x04, 0x17
        /*001a*/ 	.short	(.L_11 - .L_10)
.L_10:
        /*001c*/ 	.word	0x00000000
        /*0020*/ 	.short	0x0002
        /*0022*/ 	.short	0x0010
        /*0024*/ 	.byte	0x00, 0xf5, 0x21, 0x00


	//----- nvinfo : EIATTR_KPARAM_INFO
	.align		4
.L_11:
        /*0028*/ 	.byte	0x04, 0x17
        /*002a*/ 	.short	(.L_13 - .L_12)
.L_12:
        /*002c*/ 	.word	0x00000000
        /*0030*/ 	.short	0x0001
        /*0032*/ 	.short	0x0008
        /*0034*/ 	.byte	0x00, 0xf5, 0x21, 0x00


	//----- nvinfo : EIATTR_KPARAM_INFO
	.align		4
.L_13:
        /*0038*/ 	.byte	0x04, 0x17
        /*003a*/ 	.short	(.L_15 - .L_14)
.L_14:
        /*003c*/ 	.word	0x00000000
        /*0040*/ 	.short	0x0000
        /*0042*/ 	.short	0x0000
        /*0044*/ 	.byte	0x00, 0xf5, 0x21, 0x00


	//----- nvinfo : EIATTR_SPARSE_MMA_MASK
	.align		4
.L_15:
        /*0048*/ 	.byte	0x03, 0x50
        /*004a*/ 	.short	0x0000


	//----- nvinfo : EIATTR_MAXREG_COUNT
	.align		4
        /*004c*/ 	.byte	0x03, 0x1b
        /*004e*/ 	.short	0x00ff


	//----- nvinfo : EIATTR_MERCURY_ISA_VERSION
	.align		4
        /*0050*/ 	.byte	0x03, 0x5f
        /*0052*/ 	.short	0x0101


	//----- nvinfo : EIATTR_VRC_CTA_INIT_COUNT
	.align		4
        /*0054*/ 	.byte	0x02, 0x4a
	.zero		1
	.zero		1


	//----- nvinfo : EIATTR_EXIT_INSTR_OFFSETS
	.align		4
        /*0058*/ 	.byte	0x04, 0x1c
        /*005a*/ 	.short	(.L_17 - .L_16)


	//   ....[0]....
.L_16:
        /*005c*/ 	.word	0x00000170


	//   ....[1]....
        /*0060*/ 	.word	0x000001a0


	//----- nvinfo : EIATTR_CBANK_PARAM_SIZE
	.align		4
.L_17:
        /*0064*/ 	.byte	0x03, 0x19
        /*0066*/ 	.short	0x001c


	//----- nvinfo : EIATTR_PARAM_CBANK
	.align		4
        /*0068*/ 	.byte	0x04, 0x0a
        /*006a*/ 	.short	(.L_19 - .L_18)
	.align		4
.L_18:
        /*006c*/ 	.word	index@(.nv.constant0.filter_passthrough_kernel)
        /*0070*/ 	.short	0x0380
        /*0072*/ 	.short	0x001c


	//----- nvinfo : EIATTR_SW_WAR
	.align		4
.L_19:
        /*0074*/ 	.byte	0x04, 0x36
        /*0076*/ 	.short	(.L_21 - .L_20)
.L_20:
        /*0078*/ 	.word	0x00000008
.L_21:


//--------------------- .nv.callgraph             --------------------------
	.section	.nv.callgraph,"",@"SHT_CUDA_CALLGRAPH"
	.align	4
	.sectionentsize	8
	.align		4
        /*0000*/ 	.word	0x00000000
	.align		4
        /*0004*/ 	.word	0xffffffff
	.align		4
        /*0008*/ 	.word	0x00000000
	.align		4
        /*000c*/ 	.word	0xfffffffe
	.align		4
        /*0010*/ 	.word	0x00000000
	.align		4
        /*0014*/ 	.word	0xfffffffd
	.align		4
        /*0018*/ 	.word	0x00000000
	.align		4
        /*001c*/ 	.word	0xfffffffc


//--------------------- .text.filter_passthrough_kernel --------------------------
	.section	.text.filter_passthrough_kernel,"ax",@progbits
	.align	128
        .global         filter_passthrough_kernel
        .type           filter_passthrough_kernel,@function
        .size           filter_passthrough_kernel,(.L_x_1 - filter_passthrough_kernel)
        .other          filter_passthrough_kernel,@"STO_CUDA_ENTRY STV_DEFAULT"
filter_passthrough_kernel:
.text.filter_passthrough_kernel:
[----:B------:R-:W-:Y:S01]  /*0000*/  LDC R1, c[0x0][0x37c] ;  /* 0x0000df00ff017b82 */ /* 0x000fe20000000800 */
[----:B------:R-:W0:Y:S07]  /*0010*/  S2R R0, SR_TID.X ;  /* 0x0000000000007919 */ /* 0x000e2e0000002100 */
[----:B------:R-:W0:Y:S01]  /*0020*/  S2UR UR6, SR_CTAID.X ;  /* 0x00000000000679c3 */ /* 0x000e220000002500 */
[----:B------:R-:W1:Y:S07]  /*0030*/  LDCU.64 UR4, c[0x0][0x358] ;  /* 0x00006b00ff0477ac */ /* 0x000e6e0008000a00 */
[----:B------:R-:W0:Y:S08]  /*0040*/  LDC R9, c[0x0][0x360] ;  /* 0x0000d800ff097b82 */ /* 0x000e300000000800 */
[----:B------:R-:W2:Y:S08]  /*0050*/  LDC.64 R2, c[0x0][0x380] ;  /* 0x0000e000ff027b82 */ /* 0x000eb00000000a00 */
[----:B------:R-:W3:Y:S01]  /*0060*/  LDC.64 R4, c[0x0][0x388] ;  /* 0x0000e200ff047b82 */ /* 0x000ee20000000a00 */
[----:B0-----:R-:W-:Y:S01]  /*0070*/  IMAD R9, R9, UR6, R0 ;  /* 0x0000000609097c24 */ /* 0x001fe2000f8e0200 */
[----:B------:R-:W0:Y:S06]  /*0080*/  LDCU UR6, c[0x0][0x398] ;  /* 0x00007300ff0677ac */ /* 0x000e2c0008000800 */
[----:B------:R-:W4:Y:S01]  /*0090*/  LDC.64 R6, c[0x0][0x390] ;  /* 0x0000e400ff067b82 */ /* 0x000f220000000a00 */
[----:B--2---:R-:W-:-:S05]  /*00a0*/  IMAD.WIDE R2, R9, 0x4, R2 ;  /* 0x0000000409027825 */ /* 0x004fca00078e0202 */
[----:B-1----:R-:W0:Y:S01]  /*00b0*/  LDG.E R0, desc[UR4][R2.64] ;  /* 0x0000000402007981 */ /* 0x002e22000c1e1900 */
[----:B---3--:R-:W-:Y:S01]  /*00c0*/  IMAD.WIDE R4, R9, 0x4, R4 ;  /* 0x0000000409047825 */ /* 0x008fe200078e0204 */
[----:B0-----:R-:W-:-:S13]  /*00d0*/  FSETP.GT.AND P0, PT, R0, UR6, PT ;  /* 0x0000000600007c0b */ /* 0x001fda000bf04000 */
[----:B------:R-:W-:-:S05]  /*00e0*/  @P0 MOV R11, 0xbf800000 ;  /* 0xbf800000000b0802 */ /* 0x000fca0000000f00 */
[----:B------:R0:W-:Y:S04]  /*00f0*/  @P0 STG.E desc[UR4][R2.64], R11 ;  /* 0x0000000b02000986 */ /* 0x0001e8000c101904 */
[----:B------:R-:W2:Y:S01]  /*0100*/  LDG.E R0, desc[UR4][R4.64] ;  /* 0x0000000404007981 */ /* 0x000ea2000c1e1900 */
[----:B----4-:R-:W-:Y:S01]  /*0110*/  IMAD.WIDE R6, R9, 0x4, R6 ;  /* 0x0000000409067825 */ /* 0x010fe200078e0206 */
[----:B--2---:R-:W-:-:S13]  /*0120*/  FSETP.GT.AND P0, PT, R0, UR6, PT ;  /* 0x0000000600007c0b */ /* 0x004fda000bf04000 */
[----:B------:R-:W-:-:S05]  /*0130*/  @P0 MOV R13, 0xbf800000 ;  /* 0xbf800000000d0802 */ /* 0x000fca0000000f00 */
[----:B------:R0:W-:Y:S04]  /*0140*/  @P0 STG.E desc[UR4][R4.64], R13 ;  /* 0x0000000d04000986 */ /* 0x0001e8000c101904 */
[----:B------:R-:W2:Y:S02]  /*0150*/  LDG.E R0, desc[UR4][R6.64] ;  /* 0x0000000406007981 */ /* 0x000ea4000c1e1900 */
[----:B--2---:R-:W-:-:S13]  /*0160*/  FSETP.GT.AND P0, PT, R0, UR6, PT ;  /* 0x0000000600007c0b */ /* 0x004fda000bf04000 */
[----:B0-----:R-:W-:Y:S05]  /*0170*/  @!P0 EXIT ;  /* 0x000000000000894d */ /* 0x001fea0003800000 */
[----:B------:R-:W-:-:S05]  /*0180*/  HFMA2 R3, -RZ, RZ, -1.875, 0 ;  /* 0xbf800000ff037431 */ /* 0x000fca00000001ff */
[----:B------:R-:W-:Y:S01]  /*0190*/  STG.E desc[UR4][R6.64], R3 ;  /* 0x0000000306007986 */ /* 0x000fe2000c101904 */
[----:B------:R-:W-:Y:S05]  /*01a0*/  EXIT ;  /* 0x000000000000794d */ /* 0x000fea0003800000 */
.L_x_0:
[----:B------:R-:W-:-:S00]  /*01b0*/  BRA `(.L_x_0) ;  /* 0xfffffffc00fc7947 */ /* 0x000fc0000383ffff */
[----:B------:R-:W-:-:S00]  /*01c0*/  NOP ;  /* 0x0000000000007918 */ /* 0x000fc00000000000 */
        /* <DEDUP_REMOVED lines=11> */
.L_x_1:


//--------------------- .nv.shared.reserved.0     --------------------------
	.section	.nv.shared.reserved.0,"aw",@nobits
	.weak		__nv_reservedSMEM_offset_0_alias
	.size		__nv_reservedSMEM_offset_0_alias, 0, 64
	.other		__nv_reservedSMEM_offset_0_alias,@"STO_CUDA_RESERVED_SHARED STV_DEFAULT"
__nv_reservedSMEM_offset_0_alias:
	.zero		0
	.zero		64


//--------------------- .nv.constant0.filter_passthrough_kernel --------------------------
	.section	.nv.constant0.filter_passthrough_kernel,"a",@progbits
	.sectionflags	@""
	.align	4
.nv.constant0.filter_passthrough_kernel:
	.zero		924


//--------------------- SYMBOLS --------------------------

	.type		.nv.reservedSmem.offset0,@object
	.size		.nv.reservedSmem.offset0,0x4
